//
// Generated by NVIDIA NVVM Compiler
//
// Compiler Build ID: CL-36424714
// Cuda compilation tools, release 13.0, V13.0.88
// Based on NVVM 20.0.0
//

.version 9.0
.target sm_100
.address_size 64

	// .globl	_Z14groupSumKerneliiPiPfS0_

.visible .entry _Z14groupSumKerneliiPiPfS0_(
	.param .u32 _Z14groupSumKerneliiPiPfS0__param_0,
	.param .u32 _Z14groupSumKerneliiPiPfS0__param_1,
	.param .u64 .ptr .align 1 _Z14groupSumKerneliiPiPfS0__param_2,
	.param .u64 .ptr .align 1 _Z14groupSumKerneliiPiPfS0__param_3,
	.param .u64 .ptr .align 1 _Z14groupSumKerneliiPiPfS0__param_4
)
{
	.reg .pred 	%p<2>;
	.reg .b32 	%r<10>;
	.reg .b32 	%f<3>;
	.reg .b64 	%rd<13>;

	ld.param.u32 	%r3, [_Z14groupSumKerneliiPiPfS0__param_0];
	ld.param.u32 	%r4, [_Z14groupSumKerneliiPiPfS0__param_1];
	ld.param.u64 	%rd3, [_Z14groupSumKerneliiPiPfS0__param_2];
	ld.param.u64 	%rd1, [_Z14groupSumKerneliiPiPfS0__param_3];
	ld.param.u64 	%rd2, [_Z14groupSumKerneliiPiPfS0__param_4];
	cvta.to.global.u64 	%rd4, %rd3;
	mov.u32 	%r5, %ctaid.x;
	mov.u32 	%r6, %ctaid.y;
	mad.lo.s32 	%r1, %r4, %r5, %r6;
	mul.wide.s32 	%rd5, %r1, 4;
	add.s64 	%rd6, %rd4, %rd5;
	ld.global.u32 	%r2, [%rd6];
	setp.eq.s32 	%p1, %r2, -1;
	@%p1 bra 	$L__BB0_2;
	cvta.to.global.u64 	%rd7, %rd1;
	cvta.to.global.u64 	%rd8, %rd2;
	mov.u32 	%r7, %tid.x;
	mad.lo.s32 	%r8, %r2, %r3, %r7;
	mad.lo.s32 	%r9, %r1, %r3, %r7;
	mul.wide.s32 	%rd9, %r8, 4;
	add.s64 	%rd10, %rd8, %rd9;
	mul.wide.s32 	%rd11, %r9, 4;
	add.s64 	%rd12, %rd7, %rd11;
	ld.global.f32 	%f1, [%rd12];
	atom.global.add.f32 	%f2, [%rd10], %f1;
$L__BB0_2:
	ret;

}


// ===== COMPILED SASS (sm_100) =====

	.target	sm_100

	.elftype	@"ET_EXEC"


//--------------------- .note.nv.tkinfo           --------------------------
	.section	.note.nv.tkinfo,"",@"SHT_NOTE"
	.sectionflags	@"SHF_NOTE_NV_TKINFO"
	.tkinfo
        /*0018*/ 	.word	0x00000002
        /*0030*/ 	.string	""
        /*0030*/ 	.string	"ptxas"
        /*0030*/ 	.string	"Cuda compilation tools, release 13.0, V13.0.88"
        /*0030*/ 	.string	"Build cuda_13.0.r13.0/compiler.36424714_0"
        /*0030*/ 	.string	"-arch sm_100 -m 64 "



//--------------------- .note.nv.cuinfo           --------------------------
	.section	.note.nv.cuinfo,"",@"SHT_NOTE"
	.sectionflags	@"SHF_NOTE_NV_CUINFO"
        /*0018*/ 	.short	0x0002
        /*001a*/ 	.short	0x0064
        /*001c*/ 	.short	0x0082
	.zero		2


//--------------------- .nv.info                  --------------------------
	.section	.nv.info,"",@"SHT_CUDA_INFO"
	.align	4


	//----- nvinfo : EIATTR_REGCOUNT
	.align		4
        /*0000*/ 	.byte	0x04, 0x2f
        /*0002*/ 	.short	(.L_1 - .L_0)
	.align		4
.L_0:
        /*0004*/ 	.word	index@(_Z14groupSumKerneliiPiPfS0_)
        /*0008*/ 	.word	0x0000000a


	//----- nvinfo : EIATTR_FRAME_SIZE
	.align		4
.L_1:
        /*000c*/ 	.byte	0x04, 0x11
        /*000e*/ 	.short	(.L_3 - .L_2)
	.align		4
.L_2:
        /*0010*/ 	.word	index@(_Z14groupSumKerneliiPiPfS0_)
        /*0014*/ 	.word	0x00000000


	//----- nvinfo : EIATTR_MIN_STACK_SIZE
	.align		4
.L_3:
        /*0018*/ 	.byte	0x04, 0x12
        /*001a*/ 	.short	(.L_5 - .L_4)
	.align		4
.L_4:
        /*001c*/ 	.word	index@(_Z14groupSumKerneliiPiPfS0_)
        /*0020*/ 	.word	0x00000000
.L_5:


//--------------------- .nv.compat                --------------------------
	.section	.nv.compat,"",@"SHT_CUDA_COMPAT_INFO"
	.align	4
        /*0000*/ 	.byte	0x02, 0x09, 0x00, 0x00, 0x02, 0x02, 0x01, 0x00, 0x02, 0x05, 0x05, 0x00, 0x03, 0x07, 0x01, 0x01
        /*0010*/ 	.byte	0x02, 0x03, 0x00, 0x00, 0x02, 0x06, 0x01, 0x00, 0x04, 0x0b, 0x08, 0x00, 0x09, 0x00, 0x00, 0x00
        /*0020*/ 	.byte	0x00, 0x00, 0x00, 0x00


//--------------------- .nv.info._Z14groupSumKerneliiPiPfS0_ --------------------------
	.section	.nv.info._Z14groupSumKerneliiPiPfS0_,"",@"SHT_CUDA_INFO"
	.sectionflags	@""
	.align	4


	//----- nvinfo : EIATTR_CUDA_API_VERSION
	.align		4
        /*0000*/ 	.byte	0x04, 0x37
        /*0002*/ 	.short	(.L_7 - .L_6)
.L_6:
        /*0004*/ 	.word	0x00000082


	//----- nvinfo : EIATTR_KPARAM_INFO
	.align		4
.L_7:
        /*0008*/ 	.byte	0x04, 0x17
        /*000a*/ 	.short	(.L_9 - .L_8)
.L_8:
        /*000c*/ 	.word	0x00000000
        /*0010*/ 	.short	0x0004
        /*0012*/ 	.short	0x0018
        /*0014*/ 	.byte	0x00, 0xf5, 0x21, 0x00


	//----- nvinfo : EIATTR_KPARAM_INFO
	.align		4
.L_9:
        /*0018*/ 	.byte	0x04, 0x17
        /*001a*/ 	.short	(.L_11 - .L_10)
.L_10:
        /*001c*/ 	.word	0x00000000
        /*0020*/ 	.short	0x0003
        /*0022*/ 	.short	0x0010
        /*0024*/ 	.byte	0x00, 0xf5, 0x21, 0x00


	//----- nvinfo : EIATTR_KPARAM_INFO
	.align		4
.L_11:
        /*0028*/ 	.byte	0x04, 0x17
        /*002a*/ 	.short	(.L_13 - .L_12)
.L_12:
        /*002c*/ 	.word	0x00000000
        /*0030*/ 	.short	0x0002
        /*0032*/ 	.short	0x0008
        /*0034*/ 	.byte	0x00, 0xf5, 0x21, 0x00


	//----- nvinfo : EIATTR_KPARAM_INFO
	.align		4
.L_13:
        /*0038*/ 	.byte	0x04, 0x17
        /*003a*/ 	.short	(.L_15 - .L_14)
.L_14:
        /*003c*/ 	.word	0x00000000
        /*0040*/ 	.short	0x0001
        /*0042*/ 	.short	0x0004
        /*0044*/ 	.byte	0x00, 0xf0, 0x11, 0x00


	//----- nvinfo : EIATTR_KPARAM_INFO
	.align		4
.L_15:
        /*0048*/ 	.byte	0x04, 0x17
        /*004a*/ 	.short	(.L_17 - .L_16)
.L_16:
        /*004c*/ 	.word	0x00000000
        /*0050*/ 	.short	0x0000
        /*0052*/ 	.short	0x0000
        /*0054*/ 	.byte	0x00, 0xf0, 0x11, 0x00


	//----- nvinfo : EIATTR_SPARSE_MMA_MASK
	.align		4
.L_17:
        /*0058*/ 	.byte	0x03, 0x50
        /*005a*/ 	.short	0x0000


	//----- nvinfo : EIATTR_MAXREG_COUNT
	.align		4
        /*005c*/ 	.byte	0x03, 0x1b
        /*005e*/ 	.short	0x00ff


	//----- nvinfo : EIATTR_MERCURY_ISA_VERSION
	.align		4
        /*0060*/ 	.byte	0x03, 0x5f
        /*0062*/ 	.short	0x0101


	//----- nvinfo : EIATTR_VRC_CTA_INIT_COUNT
	.align		4
        /*0064*/ 	.byte	0x02, 0x4a
	.zero		1
	.zero		1


	//----- nvinfo : EIATTR_EXIT_INSTR_OFFSETS
	.align		4
        /*0068*/ 	.byte	0x04, 0x1c
        /*006a*/ 	.short	(.L_19 - .L_18)


	//   ....[0]....
.L_18:
        /*006c*/ 	.word	0x000000a0


	//   ....[1]....
        /*0070*/ 	.word	0x00000150


	//----- nvinfo : EIATTR_CBANK_PARAM_SIZE
	.align		4
.L_19:
        /*0074*/ 	.byte	0x03, 0x19
        /*0076*/ 	.short	0x0020


	//----- nvinfo : EIATTR_PARAM_CBANK
	.align		4
        /*0078*/ 	.byte	0x04, 0x0a
        /*007a*/ 	.short	(.L_21 - .L_20)
	.align		4
.L_20:
        /*007c*/ 	.word	index@(.nv.constant0._Z14groupSumKerneliiPiPfS0_)
        /*0080*/ 	.short	0x0380
        /*0082*/ 	.short	0x0020


	//----- nvinfo : EIATTR_SW_WAR
	.align		4
.L_21:
        /*0084*/ 	.byte	0x04, 0x36
        /*0086*/ 	.short	(.L_23 - .L_22)
.L_22:
        /*0088*/ 	.word	0x00000008
.L_23:


//--------------------- .nv.callgraph             --------------------------
	.section	.nv.callgraph,"",@"SHT_CUDA_CALLGRAPH"
	.align	4
	.sectionentsize	8
	.align		4
        /*0000*/ 	.word	0x00000000
	.align		4
        /*0004*/ 	.word	0xffffffff
	.align		4
        /*0008*/ 	.word	0x00000000
	.align		4
        /*000c*/ 	.word	0xfffffffe
	.align		4
        /*0010*/ 	.word	0x00000000
	.align		4
        /*0014*/ 	.word	0xfffffffd
	.align		4
        /*0018*/ 	.word	0x00000000
	.align		4
        /*001c*/ 	.word	0xfffffffc


//--------------------- .text._Z14groupSumKerneliiPiPfS0_ --------------------------
	.section	.text._Z14groupSumKerneliiPiPfS0_,"ax",@progbits
	.align	128
        .global         _Z14groupSumKerneliiPiPfS0_
        .type           _Z14groupSumKerneliiPiPfS0_,@function
        .size           _Z14groupSumKerneliiPiPfS0_,(.L_x_1 - _Z14groupSumKerneliiPiPfS0_)
        .other          _Z14groupSumKerneliiPiPfS0_,@"STO_CUDA_ENTRY STV_DEFAULT"
_Z14groupSumKerneliiPiPfS0_:
.text._Z14groupSumKerneliiPiPfS0_:
[----:B------:R-:W-:Y:S01]  /*0000*/  LDC R1, c[0x0][0x37c] ;  /* 0x0000df00ff017b82 */ /* 0x000fe20000000800 */
[----:B------:R-:W0:Y:S07]  /*0010*/  S2R R7, SR_CTAID.Y ;  /* 0x0000000000077919 */ /* 0x000e2e0000002600 */
[----:B------:R-:W0:Y:S01]  /*0020*/  S2UR UR6, SR_CTAID.X ;  /* 0x00000000000679c3 */ /* 0x000e220000002500 */
[----:B------:R-:W1:Y:S07]  /*0030*/  LDCU.64 UR4, c[0x0][0x358] ;  /* 0x00006b00ff0477ac */ /* 0x000e6e0008000a00 */
[----:B------:R-:W0:Y:S08]  /*0040*/  LDC R0, c[0x0][0x384] ;  /* 0x0000e100ff007b82 */ /* 0x000e300000000800 */
[----:B------:R-:W2:Y:S01]  /*0050*/  LDC.64 R2, c[0x0][0x388] ;  /* 0x0000e200ff027b82 */ /* 0x000ea20000000a00 */
[----:B0-----:R-:W-:-:S04]  /*0060*/  IMAD R7, R0, UR6, R7 ;  /* 0x0000000600077c24 */ /* 0x001fc8000f8e0207 */
[----:B--2---:R-:W-:-:S05]  /*0070*/  IMAD.WIDE R2, R7, 0x4, R2 ;  /* 0x0000000407027825 */ /* 0x004fca00078e0202 */
[----:B-1----:R-:W2:Y:S02]  /*0080*/  LDG.E R0, desc[UR4][R2.64] ;  /* 0x0000000402007981 */ /* 0x002ea4000c1e1900 */
[----:B--2---:R-:W-:-:S13]  /*0090*/  ISETP.NE.AND P0, PT, R0, -0x1, PT ;  /* 0xffffffff0000780c */ /* 0x004fda0003f05270 */
[----:B------:R-:W-:Y:S05]  /*00a0*/  @!P0 EXIT ;  /* 0x000000000000894d */ /* 0x000fea0003800000 */
[----:B------:R-:W0:Y:S01]  /*00b0*/  S2R R6, SR_TID.X ;  /* 0x0000000000067919 */ /* 0x000e220000002100 */
[----:B------:R-:W1:Y:S01]  /*00c0*/  LDC.64 R4, c[0x0][0x390] ;  /* 0x0000e400ff047b82 */ /* 0x000e620000000a00 */
[----:B------:R-:W0:Y:S07]  /*00d0*/  LDCU UR6, c[0x0][0x380] ;  /* 0x00007000ff0677ac */ /* 0x000e2e0008000800 */
[----:B------:R-:W2:Y:S01]  /*00e0*/  LDC.64 R2, c[0x0][0x398] ;  /* 0x0000e600ff027b82 */ /* 0x000ea20000000a00 */
[----:B0-----:R-:W-:-:S04]  /*00f0*/  IMAD R7, R7, UR6, R6 ;  /* 0x0000000607077c24 */ /* 0x001fc8000f8e0206 */
[----:B-1----:R-:W-:-:S06]  /*0100*/  IMAD.WIDE R4, R7, 0x4, R4 ;  /* 0x0000000407047825 */ /* 0x002fcc00078e0204 */
[----:B------:R-:W3:Y:S01]  /*0110*/  LDG.E R5, desc[UR4][R4.64] ;  /* 0x0000000404057981 */ /* 0x000ee2000c1e1900 */
[----:B------:R-:W-:-:S04]  /*0120*/  IMAD R7, R0, UR6, R6 ;  /* 0x0000000600077c24 */ /* 0x000fc8000f8e0206 */
[----:B--2---:R-:W-:-:S05]  /*0130*/  IMAD.WIDE R2, R7, 0x4, R2 ;  /* 0x0000000407027825 */ /* 0x004fca00078e0202 */
[----:B---3--:R-:W-:Y:S01]  /*0140*/  REDG.E.ADD.F32.FTZ.RN.STRONG.GPU desc[UR4][R2.64], R5 ;  /* 0x00000005020079a6 */ /* 0x008fe2000c12f304 */
[----:B------:R-:W-:Y:S05]  /*0150*/  EXIT ;  /* 0x000000000000794d */ /* 0x000fea0003800000 */
.L_x_0:
[----:B------:R-:W-:-:S00]  /*0160*/  BRA `(.L_x_0) ;  /* 0xfffffffc00fc7947 */ /* 0x000fc0000383ffff */
[----:B------:R-:W-:-:S00]  /*0170*/  NOP ;  /* 0x0000000000007918 */ /* 0x000fc00000000000 */
        /* <DEDUP_REMOVED lines=8> */
.L_x_1:


//--------------------- .nv.shared.reserved.0     --------------------------
	.section	.nv.shared.reserved.0,"aw",@nobits
	.weak		__nv_reservedSMEM_offset_0_alias
	.size		__nv_reservedSMEM_offset_0_alias, 0, 64
	.other		__nv_reservedSMEM_offset_0_alias,@"STO_CUDA_RESERVED_SHARED STV_DEFAULT"
__nv_reservedSMEM_offset_0_alias:
	.zero		0
	.zero		64


//--------------------- .nv.constant0._Z14groupSumKerneliiPiPfS0_ --------------------------
	.section	.nv.constant0._Z14groupSumKerneliiPiPfS0_,"a",@progbits
	.sectionflags	@""
	.align	4
.nv.constant0._Z14groupSumKerneliiPiPfS0_:
	.zero		928


//--------------------- SYMBOLS --------------------------

	.type		.nv.reservedSmem.offset0,@object
	.size		.nv.reservedSmem.offset0,0x4
